//
// Generated by NVIDIA NVVM Compiler
//
// Compiler Build ID: CL-36424714
// Cuda compilation tools, release 13.0, V13.0.88
// Based on NVVM 20.0.0
//

.version 9.0
.target sm_100
.address_size 64

	// .globl	_Z12configKernelv

.visible .entry _Z12configKernelv()
{


	ret;

}
	// .globl	_Z10execKernelPi
.visible .entry _Z10execKernelPi(
	.param .u64 .ptr .align 1 _Z10execKernelPi_param_0
)
{
	.reg .b32 	%r<2>;
	.reg .b64 	%rd<5>;

	ld.param.u64 	%rd1, [_Z10execKernelPi_param_0];
	cvta.to.global.u64 	%rd2, %rd1;
	mov.u32 	%r1, %tid.x;
	mul.wide.u32 	%rd3, %r1, 4;
	add.s64 	%rd4, %rd2, %rd3;
	st.global.u32 	[%rd4], %r1;
	ret;

}


// ===== COMPILED SASS (sm_100) =====

	.target	sm_100

	.elftype	@"ET_EXEC"


//--------------------- .note.nv.tkinfo           --------------------------
	.section	.note.nv.tkinfo,"",@"SHT_NOTE"
	.sectionflags	@"SHF_NOTE_NV_TKINFO"
	.tkinfo
        /*0018*/ 	.word	0x00000002
        /*0030*/ 	.string	""
        /*0030*/ 	.string	"ptxas"
        /*0030*/ 	.string	"Cuda compilation tools, release 13.0, V13.0.88"
        /*0030*/ 	.string	"Build cuda_13.0.r13.0/compiler.36424714_0"
        /*0030*/ 	.string	"-arch sm_100 -m 64 "



//--------------------- .note.nv.cuinfo           --------------------------
	.section	.note.nv.cuinfo,"",@"SHT_NOTE"
	.sectionflags	@"SHF_NOTE_NV_CUINFO"
        /*0018*/ 	.short	0x0002
        /*001a*/ 	.short	0x0064
        /*001c*/ 	.short	0x0082
	.zero		2


//--------------------- .nv.info                  --------------------------
	.section	.nv.info,"",@"SHT_CUDA_INFO"
	.align	4


	//----- nvinfo : EIATTR_REGCOUNT
	.align		4
        /*0000*/ 	.byte	0x04, 0x2f
        /*0002*/ 	.short	(.L_1 - .L_0)
	.align		4
.L_0:
        /*0004*/ 	.word	index@(_Z12configKernelv)
        /*0008*/ 	.word	0x00000004


	//----- nvinfo : EIATTR_FRAME_SIZE
	.align		4
.L_1:
        /*000c*/ 	.byte	0x04, 0x11
        /*000e*/ 	.short	(.L_3 - .L_2)
	.align		4
.L_2:
        /*0010*/ 	.word	index@(_Z12configKernelv)
        /*0014*/ 	.word	0x00000000


	//----- nvinfo : EIATTR_REGCOUNT
	.align		4
.L_3:
        /*0018*/ 	.byte	0x04, 0x2f
        /*001a*/ 	.short	(.L_5 - .L_4)
	.align		4
.L_4:
        /*001c*/ 	.word	index@(_Z10execKernelPi)
        /*0020*/ 	.word	0x00000008


	//----- nvinfo : EIATTR_FRAME_SIZE
	.align		4
.L_5:
        /*0024*/ 	.byte	0x04, 0x11
        /*0026*/ 	.short	(.L_7 - .L_6)
	.align		4
.L_6:
        /*0028*/ 	.word	index@(_Z10execKernelPi)
        /*002c*/ 	.word	0x00000000


	//----- nvinfo : EIATTR_MIN_STACK_SIZE
	.align		4
.L_7:
        /*0030*/ 	.byte	0x04, 0x12
        /*0032*/ 	.short	(.L_9 - .L_8)
	.align		4
.L_8:
        /*0034*/ 	.word	index@(_Z10execKernelPi)
        /*0038*/ 	.word	0x00000000


	//----- nvinfo : EIATTR_MIN_STACK_SIZE
	.align		4
.L_9:
        /*003c*/ 	.byte	0x04, 0x12
        /*003e*/ 	.short	(.L_11 - .L_10)
	.align		4
.L_10:
        /*0040*/ 	.word	index@(_Z12configKernelv)
        /*0044*/ 	.word	0x00000000
.L_11:


//--------------------- .nv.compat                --------------------------
	.section	.nv.compat,"",@"SHT_CUDA_COMPAT_INFO"
	.align	4
        /*0000*/ 	.byte	0x02, 0x09, 0x00, 0x00, 0x02, 0x02, 0x01, 0x00, 0x02, 0x05, 0x05, 0x00, 0x03, 0x07, 0x01, 0x01
        /*0010*/ 	.byte	0x02, 0x03, 0x00, 0x00, 0x02, 0x06, 0x01, 0x00, 0x04, 0x0b, 0x08, 0x00, 0x09, 0x00, 0x00, 0x00
        /*0020*/ 	.byte	0x00, 0x00, 0x00, 0x00


//--------------------- .nv.info._Z10execKernelPi --------------------------
	.section	.nv.info._Z10execKernelPi,"",@"SHT_CUDA_INFO"
	.sectionflags	@""
	.align	4


	//----- nvinfo : EIATTR_CUDA_API_VERSION
	.align		4
        /*0000*/ 	.byte	0x04, 0x37
        /*0002*/ 	.short	(.L_13 - .L_12)
.L_12:
        /*0004*/ 	.word	0x00000082


	//----- nvinfo : EIATTR_KPARAM_INFO
	.align		4
.L_13:
        /*0008*/ 	.byte	0x04, 0x17
        /*000a*/ 	.short	(.L_15 - .L_14)
.L_14:
        /*000c*/ 	.word	0x00000000
        /*0010*/ 	.short	0x0000
        /*0012*/ 	.short	0x0000
        /*0014*/ 	.byte	0x00, 0xf5, 0x21, 0x00


	//----- nvinfo : EIATTR_SPARSE_MMA_MASK
	.align		4
.L_15:
        /*0018*/ 	.byte	0x03, 0x50
        /*001a*/ 	.short	0x0000


	//----- nvinfo : EIATTR_MAXREG_COUNT
	.align		4
        /*001c*/ 	.byte	0x03, 0x1b
        /*001e*/ 	.short	0x00ff


	//----- nvinfo : EIATTR_MERCURY_ISA_VERSION
	.align		4
        /*0020*/ 	.byte	0x03, 0x5f
        /*0022*/ 	.short	0x0101


	//----- nvinfo : EIATTR_VRC_CTA_INIT_COUNT
	.align		4
        /*0024*/ 	.byte	0x02, 0x4a
	.zero		1
	.zero		1


	//----- nvinfo : EIATTR_EXIT_INSTR_OFFSETS
	.align		4
        /*0028*/ 	.byte	0x04, 0x1c
        /*002a*/ 	.short	(.L_17 - .L_16)


	//   ....[0]....
.L_16:
        /*002c*/ 	.word	0x00000060


	//----- nvinfo : EIATTR_CBANK_PARAM_SIZE
	.align		4
.L_17:
        /*0030*/ 	.byte	0x03, 0x19
        /*0032*/ 	.short	0x0008


	//----- nvinfo : EIATTR_PARAM_CBANK
	.align		4
        /*0034*/ 	.byte	0x04, 0x0a
        /*0036*/ 	.short	(.L_19 - .L_18)
	.align		4
.L_18:
        /*0038*/ 	.word	index@(.nv.constant0._Z10execKernelPi)
        /*003c*/ 	.short	0x0380
        /*003e*/ 	.short	0x0008


	//----- nvinfo : EIATTR_SW_WAR
	.align		4
.L_19:
        /*0040*/ 	.byte	0x04, 0x36
        /*0042*/ 	.short	(.L_21 - .L_20)
.L_20:
        /*0044*/ 	.word	0x00000008
.L_21:


//--------------------- .nv.info._Z12configKernelv --------------------------
	.section	.nv.info._Z12configKernelv,"",@"SHT_CUDA_INFO"
	.sectionflags	@""
	.align	4


	//----- nvinfo : EIATTR_CUDA_API_VERSION
	.align		4
        /*0000*/ 	.byte	0x04, 0x37
        /*0002*/ 	.short	(.L_23 - .L_22)
.L_22:
        /*0004*/ 	.word	0x00000082


	//----- nvinfo : EIATTR_SPARSE_MMA_MASK
	.align		4
.L_23:
        /*0008*/ 	.byte	0x03, 0x50
        /*000a*/ 	.short	0x0000


	//----- nvinfo : EIATTR_MAXREG_COUNT
	.align		4
        /*000c*/ 	.byte	0x03, 0x1b
        /*000e*/ 	.short	0x00ff


	//----- nvinfo : EIATTR_MERCURY_ISA_VERSION
	.align		4
        /*0010*/ 	.byte	0x03, 0x5f
        /*0012*/ 	.short	0x0101


	//----- nvinfo : EIATTR_VRC_CTA_INIT_COUNT
	.align		4
        /*0014*/ 	.byte	0x02, 0x4a
	.zero		1
	.zero		1


	//----- nvinfo : EIATTR_EXIT_INSTR_OFFSETS
	.align		4
        /*0018*/ 	.byte	0x04, 0x1c
        /*001a*/ 	.short	(.L_25 - .L_24)


	//   ....[0]....
.L_24:
        /*001c*/ 	.word	0x00000010


	//----- nvinfo : EIATTR_SW_WAR
	.align		4
.L_25:
        /*0020*/ 	.byte	0x04, 0x36
        /*0022*/ 	.short	(.L_27 - .L_26)
.L_26:
        /*0024*/ 	.word	0x00000008
.L_27:


//--------------------- .nv.callgraph             --------------------------
	.section	.nv.callgraph,"",@"SHT_CUDA_CALLGRAPH"
	.align	4
	.sectionentsize	8
	.align		4
        /*0000*/ 	.word	0x00000000
	.align		4
        /*0004*/ 	.word	0xffffffff
	.align		4
        /*0008*/ 	.word	0x00000000
	.align		4
        /*000c*/ 	.word	0xfffffffe
	.align		4
        /*0010*/ 	.word	0x00000000
	.align		4
        /*0014*/ 	.word	0xfffffffd
	.align		4
        /*0018*/ 	.word	0x00000000
	.align		4
        /*001c*/ 	.word	0xfffffffc


//--------------------- .text._Z10execKernelPi    --------------------------
	.section	.text._Z10execKernelPi,"ax",@progbits
	.align	128
        .global         _Z10execKernelPi
        .type           _Z10execKernelPi,@function
        .size           _Z10execKernelPi,(.L_x_2 - _Z10execKernelPi)
        .other          _Z10execKernelPi,@"STO_CUDA_ENTRY STV_DEFAULT"
_Z10execKernelPi:
.text._Z10execKernelPi:
[----:B------:R-:W-:Y:S01]  /*0000*/  LDC R1, c[0x0][0x37c] ;  /* 0x0000df00ff017b82 */ /* 0x000fe20000000800 */
[----:B------:R-:W0:Y:S07]  /*0010*/  S2R R5, SR_TID.X ;  /* 0x0000000000057919 */ /* 0x000e2e0000002100 */
[----:B------:R-:W0:Y:S01]  /*0020*/  LDC.64 R2, c[0x0][0x380] ;  /* 0x0000e000ff027b82 */ /* 0x000e220000000a00 */
[----:B------:R-:W1:Y:S01]  /*0030*/  LDCU.64 UR4, c[0x0][0x358] ;  /* 0x00006b00ff0477ac */ /* 0x000e620008000a00 */
[----:B0-----:R-:W-:-:S05]  /*0040*/  IMAD.WIDE.U32 R2, R5, 0x4, R2 ;  /* 0x0000000405027825 */ /* 0x001fca00078e0002 */
[----:B-1----:R-:W-:Y:S01]  /*0050*/  STG.E desc[UR4][R2.64], R5 ;  /* 0x0000000502007986 */ /* 0x002fe2000c101904 */
[----:B------:R-:W-:Y:S05]  /*0060*/  EXIT ;  /* 0x000000000000794d */ /* 0x000fea0003800000 */
.L_x_0:
[----:B------:R-:W-:-:S00]  /*0070*/  BRA `(.L_x_0) ;  /* 0xfffffffc00fc7947 */ /* 0x000fc0000383ffff */
[----:B------:R-:W-:-:S00]  /*0080*/  NOP ;  /* 0x0000000000007918 */ /* 0x000fc00000000000 */
[----:B------:R-:W-:-:S00]  /*0090*/  NOP ;  /* 0x0000000000007918 */ /* 0x000fc00000000000 */
[----:B------:R-:W-:-:S00]  /*00a0*/  NOP ;  /* 0x0000000000007918 */ /* 0x000fc00000000000 */
[----:B------:R-:W-:-:S00]  /*00b0*/  NOP ;  /* 0x0000000000007918 */ /* 0x000fc00000000000 */
[----:B------:R-:W-:-:S00]  /*00c0*/  NOP ;  /* 0x0000000000007918 */ /* 0x000fc00000000000 */
[----:B------:R-:W-:-:S00]  /*00d0*/  NOP ;  /* 0x0000000000007918 */ /* 0x000fc00000000000 */
[----:B------:R-:W-:-:S00]  /*00e0*/  NOP ;  /* 0x0000000000007918 */ /* 0x000fc00000000000 */
[----:B------:R-:W-:-:S00]  /*00f0*/  NOP ;  /* 0x0000000000007918 */ /* 0x000fc00000000000 */
.L_x_2:


//--------------------- .text._Z12configKernelv   --------------------------
	.section	.text._Z12configKernelv,"ax",@progbits
	.align	128
        .global         _Z12configKernelv
        .type           _Z12configKernelv,@function
        .size           _Z12configKernelv,(.L_x_3 - _Z12configKernelv)
        .other          _Z12configKernelv,@"STO_CUDA_ENTRY STV_DEFAULT"
_Z12configKernelv:
.text._Z12configKernelv:
[----:B------:R-:W-:Y:S01]  /*0000*/  LDC R1, c[0x0][0x37c] ;  /* 0x0000df00ff017b82 */ /* 0x000fe20000000800 */
[----:B------:R-:W-:Y:S05]  /*0010*/  EXIT ;  /* 0x000000000000794d */ /* 0x000fea0003800000 */
.L_x_1:
        /* <DEDUP_REMOVED lines=14> */
.L_x_3:


//--------------------- .nv.shared.reserved.0     --------------------------
	.section	.nv.shared.reserved.0,"aw",@nobits
	.weak		__nv_reservedSMEM_offset_0_alias
	.size		__nv_reservedSMEM_offset_0_alias, 0, 64
	.other		__nv_reservedSMEM_offset_0_alias,@"STO_CUDA_RESERVED_SHARED STV_DEFAULT"
__nv_reservedSMEM_offset_0_alias:
	.zero		0
	.zero		64


//--------------------- .nv.constant0._Z10execKernelPi --------------------------
	.section	.nv.constant0._Z10execKernelPi,"a",@progbits
	.sectionflags	@""
	.align	4
.nv.constant0._Z10execKernelPi:
	.zero		904


//--------------------- .nv.constant0._Z12configKernelv --------------------------
	.section	.nv.constant0._Z12configKernelv,"a",@progbits
	.sectionflags	@""
	.align	4
.nv.constant0._Z12configKernelv:
	.zero		896


//--------------------- SYMBOLS --------------------------

	.type		.nv.reservedSmem.offset0,@object
	.size		.nv.reservedSmem.offset0,0x4
